//
// Generated by NVIDIA NVVM Compiler
//
// Compiler Build ID: CL-36424714
// Cuda compilation tools, release 13.0, V13.0.88
// Based on NVVM 20.0.0
//

.version 9.0
.target sm_100
.address_size 64

	// .globl	_Z11vecIncreasePiii

.visible .entry _Z11vecIncreasePiii(
	.param .u64 .ptr .align 1 _Z11vecIncreasePiii_param_0,
	.param .u32 _Z11vecIncreasePiii_param_1,
	.param .u32 _Z11vecIncreasePiii_param_2
)
{
	.reg .pred 	%p<2>;
	.reg .b32 	%r<9>;
	.reg .b64 	%rd<5>;

	ld.param.u64 	%rd1, [_Z11vecIncreasePiii_param_0];
	ld.param.u32 	%r2, [_Z11vecIncreasePiii_param_1];
	ld.param.u32 	%r3, [_Z11vecIncreasePiii_param_2];
	mov.u32 	%r4, %ctaid.x;
	mov.u32 	%r5, %ntid.x;
	mov.u32 	%r6, %tid.x;
	mad.lo.s32 	%r1, %r4, %r5, %r6;
	setp.ge.s32 	%p1, %r1, %r3;
	@%p1 bra 	$L__BB0_2;
	cvta.to.global.u64 	%rd2, %rd1;
	mul.wide.s32 	%rd3, %r1, 4;
	add.s64 	%rd4, %rd2, %rd3;
	ld.global.u32 	%r7, [%rd4];
	add.s32 	%r8, %r7, %r2;
	st.global.u32 	[%rd4], %r8;
$L__BB0_2:
	ret;

}


// ===== COMPILED SASS (sm_100) =====

	.target	sm_100

	.elftype	@"ET_EXEC"


//--------------------- .note.nv.tkinfo           --------------------------
	.section	.note.nv.tkinfo,"",@"SHT_NOTE"
	.sectionflags	@"SHF_NOTE_NV_TKINFO"
	.tkinfo
        /*0018*/ 	.word	0x00000002
        /*0030*/ 	.string	""
        /*0030*/ 	.string	"ptxas"
        /*0030*/ 	.string	"Cuda compilation tools, release 13.0, V13.0.88"
        /*0030*/ 	.string	"Build cuda_13.0.r13.0/compiler.36424714_0"
        /*0030*/ 	.string	"-arch sm_100 -m 64 "



//--------------------- .note.nv.cuinfo           --------------------------
	.section	.note.nv.cuinfo,"",@"SHT_NOTE"
	.sectionflags	@"SHF_NOTE_NV_CUINFO"
        /*0018*/ 	.short	0x0002
        /*001a*/ 	.short	0x0064
        /*001c*/ 	.short	0x0082
	.zero		2


//--------------------- .nv.info                  --------------------------
	.section	.nv.info,"",@"SHT_CUDA_INFO"
	.align	4


	//----- nvinfo : EIATTR_REGCOUNT
	.align		4
        /*0000*/ 	.byte	0x04, 0x2f
        /*0002*/ 	.short	(.L_1 - .L_0)
	.align		4
.L_0:
        /*0004*/ 	.word	index@(_Z11vecIncreasePiii)
        /*0008*/ 	.word	0x00000008


	//----- nvinfo : EIATTR_FRAME_SIZE
	.align		4
.L_1:
        /*000c*/ 	.byte	0x04, 0x11
        /*000e*/ 	.short	(.L_3 - .L_2)
	.align		4
.L_2:
        /*0010*/ 	.word	index@(_Z11vecIncreasePiii)
        /*0014*/ 	.word	0x00000000


	//----- nvinfo : EIATTR_MIN_STACK_SIZE
	.align		4
.L_3:
        /*0018*/ 	.byte	0x04, 0x12
        /*001a*/ 	.short	(.L_5 - .L_4)
	.align		4
.L_4:
        /*001c*/ 	.word	index@(_Z11vecIncreasePiii)
        /*0020*/ 	.word	0x00000000
.L_5:


//--------------------- .nv.compat                --------------------------
	.section	.nv.compat,"",@"SHT_CUDA_COMPAT_INFO"
	.align	4
        /*0000*/ 	.byte	0x02, 0x09, 0x00, 0x00, 0x02, 0x02, 0x01, 0x00, 0x02, 0x05, 0x05, 0x00, 0x03, 0x07, 0x01, 0x01
        /*0010*/ 	.byte	0x02, 0x03, 0x00, 0x00, 0x02, 0x06, 0x01, 0x00, 0x04, 0x0b, 0x08, 0x00, 0x09, 0x00, 0x00, 0x00
        /*0020*/ 	.byte	0x00, 0x00, 0x00, 0x00


//--------------------- .nv.info._Z11vecIncreasePiii --------------------------
	.section	.nv.info._Z11vecIncreasePiii,"",@"SHT_CUDA_INFO"
	.sectionflags	@""
	.align	4


	//----- nvinfo : EIATTR_CUDA_API_VERSION
	.align		4
        /*0000*/ 	.byte	0x04, 0x37
        /*0002*/ 	.short	(.L_7 - .L_6)
.L_6:
        /*0004*/ 	.word	0x00000082


	//----- nvinfo : EIATTR_KPARAM_INFO
	.align		4
.L_7:
        /*0008*/ 	.byte	0x04, 0x17
        /*000a*/ 	.short	(.L_9 - .L_8)
.L_8:
        /*000c*/ 	.word	0x00000000
        /*0010*/ 	.short	0x0002
        /*0012*/ 	.short	0x000c
        /*0014*/ 	.byte	0x00, 0xf0, 0x11, 0x00


	//----- nvinfo : EIATTR_KPARAM_INFO
	.align		4
.L_9:
        /*0018*/ 	.byte	0x04, 0x17
        /*001a*/ 	.short	(.L_11 - .L_10)
.L_10:
        /*001c*/ 	.word	0x00000000
        /*0020*/ 	.short	0x0001
        /*0022*/ 	.short	0x0008
        /*0024*/ 	.byte	0x00, 0xf0, 0x11, 0x00


	//----- nvinfo : EIATTR_KPARAM_INFO
	.align		4
.L_11:
        /*0028*/ 	.byte	0x04, 0x17
        /*002a*/ 	.short	(.L_13 - .L_12)
.L_12:
        /*002c*/ 	.word	0x00000000
        /*0030*/ 	.short	0x0000
        /*0032*/ 	.short	0x0000
        /*0034*/ 	.byte	0x00, 0xf5, 0x21, 0x00


	//----- nvinfo : EIATTR_SPARSE_MMA_MASK
	.align		4
.L_13:
        /*0038*/ 	.byte	0x03, 0x50
        /*003a*/ 	.short	0x0000


	//----- nvinfo : EIATTR_MAXREG_COUNT
	.align		4
        /*003c*/ 	.byte	0x03, 0x1b
        /*003e*/ 	.short	0x00ff


	//----- nvinfo : EIATTR_MERCURY_ISA_VERSION
	.align		4
        /*0040*/ 	.byte	0x03, 0x5f
        /*0042*/ 	.short	0x0101


	//----- nvinfo : EIATTR_VRC_CTA_INIT_COUNT
	.align		4
        /*0044*/ 	.byte	0x02, 0x4a
	.zero		1
	.zero		1


	//----- nvinfo : EIATTR_EXIT_INSTR_OFFSETS
	.align		4
        /*0048*/ 	.byte	0x04, 0x1c
        /*004a*/ 	.short	(.L_15 - .L_14)


	//   ....[0]....
.L_14:
        /*004c*/ 	.word	0x00000070


	//   ....[1]....
        /*0050*/ 	.word	0x000000f0


	//----- nvinfo : EIATTR_CBANK_PARAM_SIZE
	.align		4
.L_15:
        /*0054*/ 	.byte	0x03, 0x19
        /*0056*/ 	.short	0x0010


	//----- nvinfo : EIATTR_PARAM_CBANK
	.align		4
        /*0058*/ 	.byte	0x04, 0x0a
        /*005a*/ 	.short	(.L_17 - .L_16)
	.align		4
.L_16:
        /*005c*/ 	.word	index@(.nv.constant0._Z11vecIncreasePiii)
        /*0060*/ 	.short	0x0380
        /*0062*/ 	.short	0x0010


	//----- nvinfo : EIATTR_SW_WAR
	.align		4
.L_17:
        /*0064*/ 	.byte	0x04, 0x36
        /*0066*/ 	.short	(.L_19 - .L_18)
.L_18:
        /*0068*/ 	.word	0x00000008
.L_19:


//--------------------- .nv.callgraph             --------------------------
	.section	.nv.callgraph,"",@"SHT_CUDA_CALLGRAPH"
	.align	4
	.sectionentsize	8
	.align		4
        /*0000*/ 	.word	0x00000000
	.align		4
        /*0004*/ 	.word	0xffffffff
	.align		4
        /*0008*/ 	.word	0x00000000
	.align		4
        /*000c*/ 	.word	0xfffffffe
	.align		4
        /*0010*/ 	.word	0x00000000
	.align		4
        /*0014*/ 	.word	0xfffffffd
	.align		4
        /*0018*/ 	.word	0x00000000
	.align		4
        /*001c*/ 	.word	0xfffffffc


//--------------------- .text._Z11vecIncreasePiii --------------------------
	.section	.text._Z11vecIncreasePiii,"ax",@progbits
	.align	128
        .global         _Z11vecIncreasePiii
        .type           _Z11vecIncreasePiii,@function
        .size           _Z11vecIncreasePiii,(.L_x_1 - _Z11vecIncreasePiii)
        .other          _Z11vecIncreasePiii,@"STO_CUDA_ENTRY STV_DEFAULT"
_Z11vecIncreasePiii:
.text._Z11vecIncreasePiii:
[----:B------:R-:W-:Y:S01]  /*0000*/  LDC R1, c[0x0][0x37c] ;  /* 0x0000df00ff017b82 */ /* 0x000fe20000000800 */
[----:B------:R-:W0:Y:S07]  /*0010*/  S2R R0, SR_TID.X ;  /* 0x0000000000007919 */ /* 0x000e2e0000002100 */
[----:B------:R-:W0:Y:S01]  /*0020*/  S2UR UR4, SR_CTAID.X ;  /* 0x00000000000479c3 */ /* 0x000e220000002500 */
[----:B------:R-:W1:Y:S07]  /*0030*/  LDCU UR5, c[0x0][0x38c] ;  /* 0x00007180ff0577ac */ /* 0x000e6e0008000800 */
[----:B------:R-:W0:Y:S02]  /*0040*/  LDC R5, c[0x0][0x360] ;  /* 0x0000d800ff057b82 */ /* 0x000e240000000800 */
[----:B0-----:R-:W-:-:S05]  /*0050*/  IMAD R5, R5, UR4, R0 ;  /* 0x0000000405057c24 */ /* 0x001fca000f8e0200 */
[----:B-1----:R-:W-:-:S13]  /*0060*/  ISETP.GE.AND P0, PT, R5, UR5, PT ;  /* 0x0000000505007c0c */ /* 0x002fda000bf06270 */
[----:B------:R-:W-:Y:S05]  /*0070*/  @P0 EXIT ;  /* 0x000000000000094d */ /* 0x000fea0003800000 */
[----:B------:R-:W0:Y:S01]  /*0080*/  LDC.64 R2, c[0x0][0x380] ;  /* 0x0000e000ff027b82 */ /* 0x000e220000000a00 */
[----:B------:R-:W1:Y:S01]  /*0090*/  LDCU.64 UR4, c[0x0][0x358] ;  /* 0x00006b00ff0477ac */ /* 0x000e620008000a00 */
[----:B------:R-:W2:Y:S01]  /*00a0*/  LDCU UR6, c[0x0][0x388] ;  /* 0x00007100ff0677ac */ /* 0x000ea20008000800 */
[----:B0-----:R-:W-:-:S05]  /*00b0*/  IMAD.WIDE R2, R5, 0x4, R2 ;  /* 0x0000000405027825 */ /* 0x001fca00078e0202 */
[----:B-1----:R-:W2:Y:S02]  /*00c0*/  LDG.E R0, desc[UR4][R2.64] ;  /* 0x0000000402007981 */ /* 0x002ea4000c1e1900 */
[----:B--2---:R-:W-:-:S05]  /*00d0*/  IADD3 R5, PT, PT, R0, UR6, RZ ;  /* 0x0000000600057c10 */ /* 0x004fca000fffe0ff */
[----:B------:R-:W-:Y:S01]  /*00e0*/  STG.E desc[UR4][R2.64], R5 ;  /* 0x0000000502007986 */ /* 0x000fe2000c101904 */
[----:B------:R-:W-:Y:S05]  /*00f0*/  EXIT ;  /* 0x000000000000794d */ /* 0x000fea0003800000 */
.L_x_0:
[----:B------:R-:W-:-:S00]  /*0100*/  BRA `(.L_x_0) ;  /* 0xfffffffc00fc7947 */ /* 0x000fc0000383ffff */
[----:B------:R-:W-:-:S00]  /*0110*/  NOP ;  /* 0x0000000000007918 */ /* 0x000fc00000000000 */
        /* <DEDUP_REMOVED lines=14> */
.L_x_1:


//--------------------- .nv.shared.reserved.0     --------------------------
	.section	.nv.shared.reserved.0,"aw",@nobits
	.weak		__nv_reservedSMEM_offset_0_alias
	.size		__nv_reservedSMEM_offset_0_alias, 0, 64
	.other		__nv_reservedSMEM_offset_0_alias,@"STO_CUDA_RESERVED_SHARED STV_DEFAULT"
__nv_reservedSMEM_offset_0_alias:
	.zero		0
	.zero		64


//--------------------- .nv.constant0._Z11vecIncreasePiii --------------------------
	.section	.nv.constant0._Z11vecIncreasePiii,"a",@progbits
	.sectionflags	@""
	.align	4
.nv.constant0._Z11vecIncreasePiii:
	.zero		912


//--------------------- SYMBOLS --------------------------

	.type		.nv.reservedSmem.offset0,@object
	.size		.nv.reservedSmem.offset0,0x4
